	.headerflags	@"EF_CUDA_TEXMODE_UNIFIED EF_CUDA_64BIT_ADDRESS EF_CUDA_ACCELERATORS EF_CUDA_SM90 EF_CUDA_VIRTUAL_SM(EF_CUDA_SM90)"
	.elftype	@"ET_EXEC"


//--------------------- .nv.info                  --------------------------
	.section	.nv.info,"",@"SHT_CUDA_INFO"
	.align	4


	//----- nvinfo : EIATTR_REGCOUNT
	.align		4
        /*0000*/ 	.byte	0x04, 0x2f
        /*0002*/ 	.short	(.L_1 - .L_0)
	.align		4
.L_0:
        /*0004*/ 	.word	index@(triton_poi_fused_convolution_relu_19)
        /*0008*/ 	.word	0x0000001d


	//----- nvinfo : EIATTR_MIN_STACK_SIZE
	.align		4
.L_1:
        /*000c*/ 	.byte	0x04, 0x12
        /*000e*/ 	.short	(.L_3 - .L_2)
	.align		4
.L_2:
        /*0010*/ 	.word	index@(triton_poi_fused_convolution_relu_19)
        /*0014*/ 	.word	0x00000000


	//----- nvinfo : EIATTR_FRAME_SIZE
	.align		4
.L_3:
        /*0018*/ 	.byte	0x04, 0x11
        /*001a*/ 	.short	(.L_5 - .L_4)
	.align		4
.L_4:
        /*001c*/ 	.word	index@(triton_poi_fused_convolution_relu_19)
        /*0020*/ 	.word	0x00000000


	//----- nvinfo : EIATTR_MIN_STACK_SIZE
	.align		4
.L_5:
        /*0024*/ 	.byte	0x04, 0x12
        /*0026*/ 	.short	(.L_7 - .L_6)
	.align		4
.L_6:
        /*0028*/ 	.word	index@(triton_poi_fused_convolution_relu_19)
        /*002c*/ 	.word	0x00000000
.L_7:


//--------------------- .nv.info.triton_poi_fused_convolution_relu_19 --------------------------
	.section	.nv.info.triton_poi_fused_convolution_relu_19,"",@"SHT_CUDA_INFO"
	.sectionflags	@""
	.align	4


	//----- nvinfo : EIATTR_CUDA_API_VERSION
	.align		4
        /*0000*/ 	.byte	0x04, 0x37
        /*0002*/ 	.short	(.L_9 - .L_8)
.L_8:
        /*0004*/ 	.word	0x0000007c


	//----- nvinfo : EIATTR_KPARAM_INFO
	.align		4
.L_9:
        /*0008*/ 	.byte	0x04, 0x17
        /*000a*/ 	.short	(.L_11 - .L_10)
.L_10:
        /*000c*/ 	.word	0x00000000
        /*0010*/ 	.short	0x0004
        /*0012*/ 	.short	0x001c
        /*0014*/ 	.byte	0x00, 0xf0, 0x11, 0x00


	//----- nvinfo : EIATTR_KPARAM_INFO
	.align		4
.L_11:
        /*0018*/ 	.byte	0x04, 0x17
        /*001a*/ 	.short	(.L_13 - .L_12)
.L_12:
        /*001c*/ 	.word	0x00000000
        /*0020*/ 	.short	0x0003
        /*0022*/ 	.short	0x0018
        /*0024*/ 	.byte	0x00, 0xf0, 0x11, 0x00


	//----- nvinfo : EIATTR_KPARAM_INFO
	.align		4
.L_13:
        /*0028*/ 	.byte	0x04, 0x17
        /*002a*/ 	.short	(.L_15 - .L_14)
.L_14:
        /*002c*/ 	.word	0x00000000
        /*0030*/ 	.short	0x0002
        /*0032*/ 	.short	0x0010
        /*0034*/ 	.byte	0x00, 0xf4, 0x21, 0x00


	//----- nvinfo : EIATTR_KPARAM_INFO
	.align		4
.L_15:
        /*0038*/ 	.byte	0x04, 0x17
        /*003a*/ 	.short	(.L_17 - .L_16)
.L_16:
        /*003c*/ 	.word	0x00000000
        /*0040*/ 	.short	0x0001
        /*0042*/ 	.short	0x0008
        /*0044*/ 	.byte	0x00, 0xf4, 0x21, 0x00


	//----- nvinfo : EIATTR_KPARAM_INFO
	.align		4
.L_17:
        /*0048*/ 	.byte	0x04, 0x17
        /*004a*/ 	.short	(.L_19 - .L_18)
.L_18:
        /*004c*/ 	.word	0x00000000
        /*0050*/ 	.short	0x0000
        /*0052*/ 	.short	0x0000
        /*0054*/ 	.byte	0x00, 0xf4, 0x21, 0x00


	//----- nvinfo : EIATTR_SPARSE_MMA_MASK
	.align		4
.L_19:
        /*0058*/ 	.byte	0x03, 0x50
        /*005a*/ 	.short	0x0000


	//----- nvinfo : EIATTR_MAXREG_COUNT
	.align		4
        /*005c*/ 	.byte	0x03, 0x1b
        /*005e*/ 	.short	0x00ff


	//----- nvinfo : EIATTR_EXIT_INSTR_OFFSETS
	.align		4
        /*0060*/ 	.byte	0x04, 0x1c
        /*0062*/ 	.short	(.L_21 - .L_20)


	//   ....[0]....
.L_20:
        /*0064*/ 	.word	0x000006d0


	//   ....[1]....
        /*0068*/ 	.word	0x00000750


	//----- nvinfo : EIATTR_REQNTID
	.align		4
.L_21:
        /*006c*/ 	.byte	0x04, 0x10
        /*006e*/ 	.short	(.L_23 - .L_22)
.L_22:
        /*0070*/ 	.word	0x00000080
        /*0074*/ 	.word	0x00000001
        /*0078*/ 	.word	0x00000001


	//----- nvinfo : EIATTR_CBANK_PARAM_SIZE
	.align		4
.L_23:
        /*007c*/ 	.byte	0x03, 0x19
        /*007e*/ 	.short	0x0020


	//----- nvinfo : EIATTR_PARAM_CBANK
	.align		4
        /*0080*/ 	.byte	0x04, 0x0a
        /*0082*/ 	.short	(.L_25 - .L_24)
	.align		4
.L_24:
        /*0084*/ 	.word	index@(.nv.constant0.triton_poi_fused_convolution_relu_19)
        /*0088*/ 	.short	0x0210
        /*008a*/ 	.short	0x0020


	//----- nvinfo : EIATTR_SW_WAR
	.align		4
.L_25:
        /*008c*/ 	.byte	0x04, 0x36
        /*008e*/ 	.short	(.L_27 - .L_26)
.L_26:
        /*0090*/ 	.word	0x00000008
.L_27:


//--------------------- .nv.callgraph             --------------------------
	.section	.nv.callgraph,"",@"SHT_CUDA_CALLGRAPH"
	.align	4
	.sectionentsize	8
	.align		4
        /*0000*/ 	.word	0x00000000
	.align		4
        /*0004*/ 	.word	0xffffffff
	.align		4
        /*0008*/ 	.word	0x00000000
	.align		4
        /*000c*/ 	.word	0xfffffffe
	.align		4
        /*0010*/ 	.word	0x00000000
	.align		4
        /*0014*/ 	.word	0xfffffffd
	.align		4
        /*0018*/ 	.word	0x00000000
	.align		4
        /*001c*/ 	.word	0xfffffffc


//--------------------- .text.triton_poi_fused_convolution_relu_19 --------------------------
	.section	.text.triton_poi_fused_convolution_relu_19,"ax",@progbits
	.sectionflags	@"SHF_BARRIERS=1"
	.align	128
        .global         triton_poi_fused_convolution_relu_19
        .type           triton_poi_fused_convolution_relu_19,@function
        .size           triton_poi_fused_convolution_relu_19,(.L_x_1 - triton_poi_fused_convolution_relu_19)
        .other          triton_poi_fused_convolution_relu_19,@"STO_CUDA_ENTRY STV_DEFAULT"
triton_poi_fused_convolution_relu_19:
.text.triton_poi_fused_convolution_relu_19:
[----:B------:R-:W0:Y:S02]  /*0000*/  LDC R1, c[0x0][0x28] ;  /* 0x00000a00ff017b82 */ /* 0x000e240000000800 */
[----:B------:R-:W1:Y:S01]  /*0010*/  S2R R3, SR_CTAID.Y ;  /* 0x0000000000037919 */ /* 0x000e620000002600 */
[----:B------:R-:W2:Y:S01]  /*0020*/  LDC.64 R6, c[0x0][0x210] ;  /* 0x00008400ff067b82 */ /* 0x000ea20000000a00 */
[----:B------:R-:W-:Y:S01]  /*0030*/  ULDC.64 UR6, c[0x0][0x208] ;  /* 0x0000820000067ab9 */ /* 0x000fe20000000a00 */
[----:B------:R-:W3:Y:S01]  /*0040*/  S2R R0, SR_TID.X ;  /* 0x0000000000007919 */ /* 0x000ee20000002100 */
[----:B------:R-:W4:Y:S01]  /*0050*/  S2R R9, SR_CTAID.X ;  /* 0x0000000000097919 */ /* 0x000f220000002500 */
[----:B-1----:R-:W-:Y:S01]  /*0060*/  IMAD.SHL.U32 R2, R3, 0x40, RZ ;  /* 0x0000004003027824 */ /* 0x002fe200078e00ff */
[----:B------:R-:W-:Y:S01]  /*0070*/  SHF.R.S32.HI R4, RZ, 0x19, R3 ;  /* 0x00000019ff047819 */ /* 0x000fe20000011403 */
[----:B---3--:R-:W-:-:S03]  /*0080*/  IMAD.SHL.U32 R16, R0, 0x4, RZ ;  /* 0x0000000400107824 */ /* 0x008fc600078e00ff */
[----:B------:R-:W-:Y:S02]  /*0090*/  SGXT R4, R4, 0x1 ;  /* 0x000000010404781a */ /* 0x000fe40000000200 */
[----:B------:R-:W-:Y:S02]  /*00a0*/  SHF.R.U32.HI R20, RZ, 0x4, R0 ;  /* 0x00000004ff147819 */ /* 0x000fe40000011600 */
[----:B------:R-:W-:Y:S02]  /*00b0*/  LOP3.LUT R3, R2, 0x3c, R16, 0xf8, !PT ;  /* 0x0000003c02037812 */ /* 0x000fe400078ef810 */
[----:B------:R-:W-:Y:S02]  /*00c0*/  SGXT.U32 R20, R20, 0x3 ;  /* 0x000000031414781a */ /* 0x000fe40000000000 */
[----:B------:R-:W-:Y:S02]  /*00d0*/  LEA.HI R8, R4, R3, RZ, 0x9 ;  /* 0x0000000304087211 */ /* 0x000fe400078f48ff */
[----:B------:R-:W1:Y:S02]  /*00e0*/  LDC.64 R4, c[0x0][0x218] ;  /* 0x00008600ff047b82 */ /* 0x000e640000000a00 */
[C---:B------:R-:W-:Y:S01]  /*00f0*/  LOP3.LUT R10, R8.reuse, 0xfffffe00, RZ, 0xc0, !PT ;  /* 0xfffffe00080a7812 */ /* 0x040fe200078ec0ff */
[----:B------:R-:W-:-:S04]  /*0100*/  IMAD.SHL.U32 R8, R8, 0x10, RZ ;  /* 0x0000001008087824 */ /* 0x000fc800078e00ff */
[----:B------:R-:W-:Y:S01]  /*0110*/  IMAD.IADD R13, R3, 0x1, -R10 ;  /* 0x00000001030d7824 */ /* 0x000fe200078e0a0a */
[----:B------:R-:W-:Y:S01]  /*0120*/  LOP3.LUT R10, R8, 0xffffe000, RZ, 0xc0, !PT ;  /* 0xffffe000080a7812 */ /* 0x000fe200078ec0ff */
[----:B----4-:R-:W-:-:S04]  /*0130*/  IMAD.SHL.U32 R3, R9, 0x10, RZ ;  /* 0x0000001009037824 */ /* 0x010fc800078e00ff */
[----:B------:R-:W-:Y:S01]  /*0140*/  IMAD.IADD R10, R13, 0x1, R10 ;  /* 0x000000010d0a7824 */ /* 0x000fe200078e020a */
[----:B------:R-:W-:Y:S02]  /*0150*/  LOP3.LUT R8, R3, R20, RZ, 0xfc, !PT ;  /* 0x0000001403087212 */ /* 0x000fe400078efcff */
[----:B------:R-:W-:Y:S02]  /*0160*/  LOP3.LUT R9, R3, 0x8, R20, 0xfe, !PT ;  /* 0x0000000803097812 */ /* 0x000fe400078efe14 */
[C---:B------:R-:W-:Y:S01]  /*0170*/  ISETP.GE.AND P0, PT, R8.reuse, 0x10, PT ;  /* 0x000000100800780c */ /* 0x040fe20003f06270 */
[--C-:B------:R-:W-:Y:S01]  /*0180*/  IMAD R19, R8, 0x200, R10.reuse ;  /* 0x0000020008137824 */ /* 0x100fe200078e020a */
[C---:B------:R-:W-:Y:S01]  /*0190*/  ISETP.GE.AND P1, PT, R9.reuse, 0x10, PT ;  /* 0x000000100900780c */ /* 0x040fe20003f26270 */
[----:B------:R-:W-:Y:S01]  /*01a0*/  IMAD R23, R9, 0x200, R10 ;  /* 0x0000020009177824 */ /* 0x000fe200078e020a */
[----:B------:R-:W-:Y:S02]  /*01b0*/  CS2R R8, SRZ ;  /* 0x0000000000087805 */ /* 0x000fe4000001ff00 */
[----:B------:R-:W-:Y:S01]  /*01c0*/  CS2R R10, SRZ ;  /* 0x00000000000a7805 */ /* 0x000fe2000001ff00 */
[----:B-1----:R-:W-:Y:S01]  /*01d0*/  IMAD.WIDE R12, R13, 0x4, R4 ;  /* 0x000000040d0c7825 */ /* 0x002fe200078e0204 */
[----:B------:R-:W-:-:S03]  /*01e0*/  CS2R R4, SRZ ;  /* 0x0000000000047805 */ /* 0x000fc6000001ff00 */
[--C-:B--2---:R-:W-:Y:S02]  /*01f0*/  IMAD.WIDE R18, R19, 0x4, R6.reuse ;  /* 0x0000000413127825 */ /* 0x104fe400078e0206 */
[----:B------:R-:W2:Y:S02]  /*0200*/  LDG.E.EL.128 R12, desc[UR6][R12.64] ;  /* 0x000000060c0c7981 */ /* 0x000ea4000c2e1d00 */
[----:B------:R-:W-:Y:S01]  /*0210*/  IMAD.WIDE R22, R23, 0x4, R6 ;  /* 0x0000000417167825 */ /* 0x000fe200078e0206 */
[----:B------:R-:W-:Y:S01]  /*0220*/  CS2R R6, SRZ ;  /* 0x0000000000067805 */ /* 0x000fe2000001ff00 */
[----:B------:R-:W2:Y:S05]  /*0230*/  @!P0 LDG.E.EL.128 R8, desc[UR6][R18.64] ;  /* 0x0000000612088981 */ /* 0x000eaa000c2e1d00 */
[----:B------:R1:W3:Y:S01]  /*0240*/  @!P1 LDG.E.EL.128 R4, desc[UR6][R22.64] ;  /* 0x0000000616049981 */ /* 0x0002e2000c2e1d00 */
[----:B------:R-:W4:Y:S01]  /*0250*/  S2UR UR5, SR_CgaCtaId ;  /* 0x00000000000579c3 */ /* 0x000f220000008800 */
[----:B------:R-:W-:Y:S01]  /*0260*/  IMAD.SHL.U32 R17, R0, 0x40, RZ ;  /* 0x0000004000117824 */ /* 0x000fe200078e00ff */
[----:B------:R-:W-:-:S04]  /*0270*/  UMOV UR4, 0x400 ;  /* 0x0000040000047882 */ /* 0x000fc80000000000 */
[----:B------:R-:W-:-:S04]  /*0280*/  LOP3.LUT R17, R17, 0x3c0, RZ, 0xc0, !PT ;  /* 0x000003c011117812 */ /* 0x000fc800078ec0ff */
[C---:B------:R-:W-:Y:S02]  /*0290*/  LOP3.LUT R24, R17.reuse, 0x10, RZ, 0xfc, !PT ;  /* 0x0000001011187812 */ /* 0x040fe400078efcff */
[C---:B------:R-:W-:Y:S02]  /*02a0*/  LOP3.LUT R25, R17.reuse, 0x20, RZ, 0xfc, !PT ;  /* 0x0000002011197812 */ /* 0x040fe400078efcff */
[C---:B------:R-:W-:Y:S02]  /*02b0*/  LOP3.LUT R21, R17.reuse, R20, RZ, 0xfc, !PT ;  /* 0x0000001411157212 */ /* 0x040fe400078efcff */
[----:B-1----:R-:W-:Y:S01]  /*02c0*/  LOP3.LUT R23, R17, 0x30, RZ, 0xfc, !PT ;  /* 0x0000003011177812 */ /* 0x002fe200078efcff */
[----:B----4-:R-:W-:-:S06]  /*02d0*/  UPRMT UR4, UR5, 0x654, UR4 ;  /* 0x0000065405047896 */ /* 0x010fcc0008000004 */
[----:B------:R-:W-:Y:S02]  /*02e0*/  LEA.HI R20, R17, UR4, RZ, 0x1e ;  /* 0x0000000411147c11 */ /* 0x000fe4000f8ff0ff */
[----:B------:R-:W-:Y:S02]  /*02f0*/  LEA.HI R24, R24, UR4, RZ, 0x1e ;  /* 0x0000000418187c11 */ /* 0x000fe4000f8ff0ff */
[----:B------:R-:W-:Y:S02]  /*0300*/  LEA.HI R22, R25, UR4, RZ, 0x1e ;  /* 0x0000000419167c11 */ /* 0x000fe4000f8ff0ff */
[----:B------:R-:W-:Y:S01]  /*0310*/  LEA.HI R26, R23, UR4, RZ, 0x1e ;  /* 0x00000004171a7c11 */ /* 0x000fe2000f8ff0ff */
[C---:B------:R-:W-:Y:S02]  /*0320*/  IMAD R18, R21.reuse, 0x4, R20 ;  /* 0x0000000415127824 */ /* 0x040fe400078e0214 */
[C---:B------:R-:W-:Y:S02]  /*0330*/  IMAD R17, R21.reuse, 0x4, R24 ;  /* 0x0000000415117824 */ /* 0x040fe400078e0218 */
[----:B------:R-:W-:-:S02]  /*0340*/  IMAD R20, R21, 0x4, R22 ;  /* 0x0000000415147824 */ /* 0x000fc400078e0216 */
[----:B------:R-:W-:Y:S01]  /*0350*/  IMAD R19, R21, 0x4, R26 ;  /* 0x0000000415137824 */ /* 0x000fe200078e021a */
[C---:B--2---:R-:W-:Y:S01]  /*0360*/  FSETP.GEU.AND P6, PT, R12.reuse, -R8, PT ;  /* 0x800000080c00720b */ /* 0x044fe20003fce000 */
[----:B------:R-:W-:Y:S01]  /*0370*/  FADD R8, R12, R8 ;  /* 0x000000080c087221 */ /* 0x000fe20000000000 */
[C---:B------:R-:W-:Y:S01]  /*0380*/  FSETP.GEU.AND P2, PT, R13.reuse, -R9, PT ;  /* 0x800000090d00720b */ /* 0x040fe20003f4e000 */
[----:B------:R-:W-:Y:S01]  /*0390*/  FADD R9, R13, R9 ;  /* 0x000000090d097221 */ /* 0x000fe20000000000 */
[C---:B------:R-:W-:Y:S01]  /*03a0*/  FSETP.GEU.AND P4, PT, R14.reuse, -R10, PT ;  /* 0x8000000a0e00720b */ /* 0x040fe20003f8e000 */
[----:B------:R-:W-:Y:S01]  /*03b0*/  FADD R10, R14, R10 ;  /* 0x0000000a0e0a7221 */ /* 0x000fe20000000000 */
[C---:B------:R-:W-:Y:S01]  /*03c0*/  FSETP.GEU.AND P5, PT, R15.reuse, -R11, PT ;  /* 0x8000000b0f00720b */ /* 0x040fe20003fae000 */
[----:B------:R-:W-:Y:S01]  /*03d0*/  FADD R11, R15, R11 ;  /* 0x0000000b0f0b7221 */ /* 0x000fe20000000000 */
[C---:B---3--:R-:W-:Y:S01]  /*03e0*/  FSETP.GEU.AND P0, PT, R12.reuse, -R4, PT ;  /* 0x800000040c00720b */ /* 0x048fe20003f0e000 */
[----:B------:R-:W-:Y:S01]  /*03f0*/  FADD R4, R12, R4 ;  /* 0x000000040c047221 */ /* 0x000fe20000000000 */
[C---:B------:R-:W-:Y:S01]  /*0400*/  FSETP.GEU.AND P1, PT, R13.reuse, -R5, PT ;  /* 0x800000050d00720b */ /* 0x040fe20003f2e000 */
[----:B------:R-:W-:Y:S01]  /*0410*/  FADD R5, R13, R5 ;  /* 0x000000050d057221 */ /* 0x000fe20000000000 */
[C---:B------:R-:W-:Y:S01]  /*0420*/  FSETP.GEU.AND P3, PT, R14.reuse, -R6, PT ;  /* 0x800000060e00720b */ /* 0x040fe20003f6e000 */
[----:B------:R-:W-:Y:S01]  /*0430*/  FADD R6, R14, R6 ;  /* 0x000000060e067221 */ /* 0x000fe20000000000 */
[----:B------:R-:W-:-:S02]  /*0440*/  FSEL R13, R8, RZ, P6 ;  /* 0x000000ff080d7208 */ /* 0x000fc40003000000 */
[C---:B------:R-:W-:Y:S01]  /*0450*/  FSETP.GEU.AND P6, PT, R15.reuse, -R7, PT ;  /* 0x800000070f00720b */ /* 0x040fe20003fce000 */
[----:B------:R-:W-:Y:S01]  /*0460*/  FADD R7, R15, R7 ;  /* 0x000000070f077221 */ /* 0x000fe20000000000 */
[----:B------:R-:W-:Y:S02]  /*0470*/  FSEL R12, R9, RZ, P2 ;  /* 0x000000ff090c7208 */ /* 0x000fe40001000000 */
[----:B------:R-:W-:Y:S02]  /*0480*/  FSEL R9, R10, RZ, P4 ;  /* 0x000000ff0a097208 */ /* 0x000fe40002000000 */
[----:B------:R-:W-:Y:S01]  /*0490*/  FSEL R10, R11, RZ, P5 ;  /* 0x000000ff0b0a7208 */ /* 0x000fe20002800000 */
[----:B------:R1:W-:Y:S01]  /*04a0*/  STS [R18], R13 ;  /* 0x0000000d12007388 */ /* 0x0003e20000000800 */
[----:B------:R-:W-:Y:S02]  /*04b0*/  FSEL R15, R4, RZ, P0 ;  /* 0x000000ff040f7208 */ /* 0x000fe40000000000 */
[----:B------:R-:W-:Y:S01]  /*04c0*/  FSEL R14, R5, RZ, P1 ;  /* 0x000000ff050e7208 */ /* 0x000fe20000800000 */
[----:B------:R-:W-:Y:S01]  /*04d0*/  STS [R17+0x40], R12 ;  /* 0x0000400c11007388 */ /* 0x000fe20000000800 */
[----:B------:R-:W-:-:S02]  /*04e0*/  FSEL R21, R6, RZ, P3 ;  /* 0x000000ff06157208 */ /* 0x000fc40001800000 */
[----:B------:R-:W-:Y:S01]  /*04f0*/  FSEL R22, R7, RZ, P6 ;  /* 0x000000ff07167208 */ /* 0x000fe20003000000 */
[----:B------:R-:W-:Y:S04]  /*0500*/  STS [R20+0x80], R9 ;  /* 0x0000800914007388 */ /* 0x000fe80000000800 */
[----:B------:R2:W-:Y:S04]  /*0510*/  STS [R19+0xc0], R10 ;  /* 0x0000c00a13007388 */ /* 0x0005e80000000800 */
[----:B------:R-:W-:Y:S04]  /*0520*/  STS [R18+0x20], R15 ;  /* 0x0000200f12007388 */ /* 0x000fe80000000800 */
[----:B------:R-:W-:Y:S04]  /*0530*/  STS [R17+0x60], R14 ;  /* 0x0000600e11007388 */ /* 0x000fe80000000800 */
[----:B------:R-:W-:Y:S04]  /*0540*/  STS [R20+0xa0], R21 ;  /* 0x0000a01514007388 */ /* 0x000fe80000000800 */
[----:B------:R-:W-:Y:S01]  /*0550*/  STS [R19+0xe0], R22 ;  /* 0x0000e01613007388 */ /* 0x000fe20000000800 */
[----:B------:R-:W-:-:S05]  /*0560*/  LOP3.LUT R8, R0, 0x7c, RZ, 0xc0, !PT ;  /* 0x0000007c00087812 */ /* 0x000fca00078ec0ff */
[----:B------:R-:W-:Y:S01]  /*0570*/  VIADD R11, R8, UR4 ;  /* 0x00000004080b7c36 */ /* 0x000fe20008000000 */
[----:B------:R-:W-:-:S05]  /*0580*/  LOP3.LUT R8, R16, 0x1fc, RZ, 0xc0, !PT ;  /* 0x000001fc10087812 */ /* 0x000fca00078ec0ff */
[----:B-1----:R-:W-:Y:S01]  /*0590*/  IMAD R13, R8, 0x4, R11 ;  /* 0x00000004080d7824 */ /* 0x002fe200078e020b */
[----:B------:R-:W-:Y:S08]  /*05a0*/  BAR.SYNC.DEFER_BLOCKING 0x0 ;  /* 0x0000000000007b1d */ /* 0x000ff00000010000 */
[----:B--2---:R-:W1:Y:S01]  /*05b0*/  LDC.64 R10, c[0x0][0x220] ;  /* 0x00008800ff0a7b82 */ /* 0x004e620000000a00 */
[----:B------:R-:W-:Y:S04]  /*05c0*/  LDS R4, [R13] ;  /* 0x000000000d047984 */ /* 0x000fe80000000800 */
[----:B------:R-:W-:Y:S04]  /*05d0*/  LDS R5, [R13+0x4] ;  /* 0x000004000d057984 */ /* 0x000fe80000000800 */
[----:B------:R-:W-:Y:S04]  /*05e0*/  LDS R6, [R13+0x8] ;  /* 0x000008000d067984 */ /* 0x000fe80000000800 */
[----:B------:R2:W3:Y:S01]  /*05f0*/  LDS R7, [R13+0xc] ;  /* 0x00000c000d077984 */ /* 0x0004e20000000800 */
[----:B------:R-:W-:-:S02]  /*0600*/  SHF.R.U32.HI R9, RZ, 0x2, R0 ;  /* 0x00000002ff097819 */ /* 0x000fc40000011600 */
[----:B------:R-:W-:Y:S02]  /*0610*/  LOP3.LUT R16, R3, 0xc, R16, 0xf8, !PT ;  /* 0x0000000c03107812 */ /* 0x000fe400078ef810 */
[----:B------:R-:W-:Y:S02]  /*0620*/  SGXT.U32 R9, R9, 0x5 ;  /* 0x000000050909781a */ /* 0x000fe40000000000 */
[----:B------:R-:W-:Y:S02]  /*0630*/  LOP3.LUT R0, R8, 0x200, RZ, 0xfc, !PT ;  /* 0x0000020008007812 */ /* 0x000fe400078efcff */
[----:B------:R-:W-:Y:S02]  /*0640*/  LOP3.LUT R9, R2, R9, RZ, 0xfc, !PT ;  /* 0x0000000902097212 */ /* 0x000fe400078efcff */
[----:B------:R-:W-:Y:S02]  /*0650*/  ISETP.GE.AND P0, PT, R16, 0x10, PT ;  /* 0x000000101000780c */ /* 0x000fe40003f06270 */
[----:B------:R-:W-:Y:S01]  /*0660*/  SHF.R.U32.HI R0, RZ, 0x2, R0 ;  /* 0x00000002ff007819 */ /* 0x000fe20000011600 */
[----:B------:R-:W-:-:S03]  /*0670*/  IMAD R9, R9, 0x10, R16 ;  /* 0x0000001009097824 */ /* 0x000fc600078e0210 */
[----:B------:R-:W-:Y:S01]  /*0680*/  LOP3.LUT R0, R0, 0xfc, RZ, 0xc0, !PT ;  /* 0x000000fc00007812 */ /* 0x000fe200078ec0ff */
[----:B-1----:R-:W-:-:S04]  /*0690*/  IMAD.WIDE R2, R9, 0x4, R10 ;  /* 0x0000000409027825 */ /* 0x002fc800078e020a */
[----:B--2---:R-:W-:-:S04]  /*06a0*/  VIADD R13, R0, UR4 ;  /* 0x00000004000d7c36 */ /* 0x004fc80008000000 */
[----:B------:R-:W-:Y:S01]  /*06b0*/  IMAD R13, R8, 0x4, R13 ;  /* 0x00000004080d7824 */ /* 0x000fe200078e020d */
[----:B---3--:R1:W-:Y:S01]  /*06c0*/  @!P0 STG.E.128 desc[UR6][R2.64], R4 ;  /* 0x0000000402008986 */ /* 0x0083e2000c101d06 */
[----:B------:R-:W-:Y:S05]  /*06d0*/  @P0 EXIT ;  /* 0x000000000000094d */ /* 0x000fea0003800000 */
[----:B-1----:R-:W-:Y:S01]  /*06e0*/  LDS R4, [R13+0x800] ;  /* 0x000800000d047984 */ /* 0x002fe20000000800 */
[----:B------:R-:W-:-:S03]  /*06f0*/  VIADD R9, R9, 0x200 ;  /* 0x0000020009097836 */ /* 0x000fc60000000000 */
[----:B------:R-:W-:Y:S01]  /*0700*/  LDS R5, [R13+0x804] ;  /* 0x000804000d057984 */ /* 0x000fe20000000800 */
[----:B------:R-:W-:-:S03]  /*0710*/  IMAD.WIDE R10, R9, 0x4, R10 ;  /* 0x00000004090a7825 */ /* 0x000fc600078e020a */
[----:B------:R-:W-:Y:S04]  /*0720*/  LDS R6, [R13+0x808] ;  /* 0x000808000d067984 */ /* 0x000fe80000000800 */
[----:B------:R-:W0:Y:S04]  /*0730*/  LDS R7, [R13+0x80c] ;  /* 0x00080c000d077984 */ /* 0x000e280000000800 */
[----:B0-----:R-:W-:Y:S01]  /*0740*/  STG.E.128 desc[UR6][R10.64], R4 ;  /* 0x000000040a007986 */ /* 0x001fe2000c101d06 */
[----:B------:R-:W-:Y:S05]  /*0750*/  EXIT ;  /* 0x000000000000794d */ /* 0x000fea0003800000 */
.L_x_0:
[----:B------:R-:W-:-:S00]  /*0760*/  BRA `(.L_x_0) ;  /* 0xfffffffc00fc7947 */ /* 0x000fc0000383ffff */
[----:B------:R-:W-:-:S00]  /*0770*/  NOP ;  /* 0x0000000000007918 */ /* 0x000fc00000000000 */
        /* <DEDUP_REMOVED lines=8> */
.L_x_1:


//--------------------- .nv.shared.triton_poi_fused_convolution_relu_19 --------------------------
	.section	.nv.shared.triton_poi_fused_convolution_relu_19,"aw",@nobits
	.sectionflags	@""
	.align	16
	.zero		1024


//--------------------- .nv.constant0.triton_poi_fused_convolution_relu_19 --------------------------
	.section	.nv.constant0.triton_poi_fused_convolution_relu_19,"a",@progbits
	.sectionflags	@""
	.align	4
.nv.constant0.triton_poi_fused_convolution_relu_19:
	.zero		560
